	.headerflags	@"EF_CUDA_TEXMODE_UNIFIED EF_CUDA_64BIT_ADDRESS EF_CUDA_ACCELERATORS EF_CUDA_SM90 EF_CUDA_VIRTUAL_SM(EF_CUDA_SM90)"
	.elftype	@"ET_EXEC"


//--------------------- .nv.info                  --------------------------
	.section	.nv.info,"",@"SHT_CUDA_INFO"
	.align	4


	//----- nvinfo : EIATTR_REGCOUNT
	.align		4
        /*0000*/ 	.byte	0x04, 0x2f
        /*0002*/ 	.short	(.L_3 - .L_2)
	.align		4
.L_2:
        /*0004*/ 	.word	index@(triton_poi_fused__native_batch_norm_legit_no_training_add_mul_softplus_tanh_39)
        /*0008*/ 	.word	0x00000014


	//----- nvinfo : EIATTR_MIN_STACK_SIZE
	.align		4
.L_3:
        /*000c*/ 	.byte	0x04, 0x12
        /*000e*/ 	.short	(.L_5 - .L_4)
	.align		4
.L_4:
        /*0010*/ 	.word	index@(triton_poi_fused__native_batch_norm_legit_no_training_add_mul_softplus_tanh_39)
        /*0014*/ 	.word	0x00000000


	//----- nvinfo : EIATTR_FRAME_SIZE
	.align		4
.L_5:
        /*0018*/ 	.byte	0x04, 0x11
        /*001a*/ 	.short	(.L_7 - .L_6)
	.align		4
.L_6:
        /*001c*/ 	.word	index@(triton_poi_fused__native_batch_norm_legit_no_training_add_mul_softplus_tanh_39)
        /*0020*/ 	.word	0x00000000


	//----- nvinfo : EIATTR_MIN_STACK_SIZE
	.align		4
.L_7:
        /*0024*/ 	.byte	0x04, 0x12
        /*0026*/ 	.short	(.L_9 - .L_8)
	.align		4
.L_8:
        /*0028*/ 	.word	index@(triton_poi_fused__native_batch_norm_legit_no_training_add_mul_softplus_tanh_39)
        /*002c*/ 	.word	0x00000000
.L_9:


//--------------------- .nv.info.triton_poi_fused__native_batch_norm_legit_no_training_add_mul_softplus_tanh_39 --------------------------
	.section	.nv.info.triton_poi_fused__native_batch_norm_legit_no_training_add_mul_softplus_tanh_39,"",@"SHT_CUDA_INFO"
	.sectionflags	@""
	.align	4


	//----- nvinfo : EIATTR_CUDA_API_VERSION
	.align		4
        /*0000*/ 	.byte	0x04, 0x37
        /*0002*/ 	.short	(.L_11 - .L_10)
.L_10:
        /*0004*/ 	.word	0x0000007c


	//----- nvinfo : EIATTR_KPARAM_INFO
	.align		4
.L_11:
        /*0008*/ 	.byte	0x04, 0x17
        /*000a*/ 	.short	(.L_13 - .L_12)
.L_12:
        /*000c*/ 	.word	0x00000000
        /*0010*/ 	.short	0x0007
        /*0012*/ 	.short	0x0038
        /*0014*/ 	.byte	0x00, 0xf0, 0x11, 0x00


	//----- nvinfo : EIATTR_KPARAM_INFO
	.align		4
.L_13:
        /*0018*/ 	.byte	0x04, 0x17
        /*001a*/ 	.short	(.L_15 - .L_14)
.L_14:
        /*001c*/ 	.word	0x00000000
        /*0020*/ 	.short	0x0006
        /*0022*/ 	.short	0x0030
        /*0024*/ 	.byte	0x00, 0xf4, 0x21, 0x00


	//----- nvinfo : EIATTR_KPARAM_INFO
	.align		4
.L_15:
        /*0028*/ 	.byte	0x04, 0x17
        /*002a*/ 	.short	(.L_17 - .L_16)
.L_16:
        /*002c*/ 	.word	0x00000000
        /*0030*/ 	.short	0x0005
        /*0032*/ 	.short	0x0028
        /*0034*/ 	.byte	0x00, 0xf4, 0x21, 0x00


	//----- nvinfo : EIATTR_KPARAM_INFO
	.align		4
.L_17:
        /*0038*/ 	.byte	0x04, 0x17
        /*003a*/ 	.short	(.L_19 - .L_18)
.L_18:
        /*003c*/ 	.word	0x00000000
        /*0040*/ 	.short	0x0004
        /*0042*/ 	.short	0x0020
        /*0044*/ 	.byte	0x00, 0xf4, 0x21, 0x00


	//----- nvinfo : EIATTR_KPARAM_INFO
	.align		4
.L_19:
        /*0048*/ 	.byte	0x04, 0x17
        /*004a*/ 	.short	(.L_21 - .L_20)
.L_20:
        /*004c*/ 	.word	0x00000000
        /*0050*/ 	.short	0x0003
        /*0052*/ 	.short	0x0018
        /*0054*/ 	.byte	0x00, 0xf4, 0x21, 0x00


	//----- nvinfo : EIATTR_KPARAM_INFO
	.align		4
.L_21:
        /*0058*/ 	.byte	0x04, 0x17
        /*005a*/ 	.short	(.L_23 - .L_22)
.L_22:
        /*005c*/ 	.word	0x00000000
        /*0060*/ 	.short	0x0002
        /*0062*/ 	.short	0x0010
        /*0064*/ 	.byte	0x00, 0xf4, 0x21, 0x00


	//----- nvinfo : EIATTR_KPARAM_INFO
	.align		4
.L_23:
        /*0068*/ 	.byte	0x04, 0x17
        /*006a*/ 	.short	(.L_25 - .L_24)
.L_24:
        /*006c*/ 	.word	0x00000000
        /*0070*/ 	.short	0x0001
        /*0072*/ 	.short	0x0008
        /*0074*/ 	.byte	0x00, 0xf4, 0x21, 0x00


	//----- nvinfo : EIATTR_KPARAM_INFO
	.align		4
.L_25:
        /*0078*/ 	.byte	0x04, 0x17
        /*007a*/ 	.short	(.L_27 - .L_26)
.L_26:
        /*007c*/ 	.word	0x00000000
        /*0080*/ 	.short	0x0000
        /*0082*/ 	.short	0x0000
        /*0084*/ 	.byte	0x00, 0xf4, 0x21, 0x00


	//----- nvinfo : EIATTR_SPARSE_MMA_MASK
	.align		4
.L_27:
        /*0088*/ 	.byte	0x03, 0x50
        /*008a*/ 	.short	0x0000


	//----- nvinfo : EIATTR_MAXREG_COUNT
	.align		4
        /*008c*/ 	.byte	0x03, 0x1b
        /*008e*/ 	.short	0x00ff


	//----- nvinfo : EIATTR_EXIT_INSTR_OFFSETS
	.align		4
        /*0090*/ 	.byte	0x04, 0x1c
        /*0092*/ 	.short	(.L_29 - .L_28)


	//   ....[0]....
.L_28:
        /*0094*/ 	.word	0x00000b50


	//----- nvinfo : EIATTR_REQNTID
	.align		4
.L_29:
        /*0098*/ 	.byte	0x04, 0x10
        /*009a*/ 	.short	(.L_31 - .L_30)
.L_30:
        /*009c*/ 	.word	0x00000080
        /*00a0*/ 	.word	0x00000001
        /*00a4*/ 	.word	0x00000001


	//----- nvinfo : EIATTR_CRS_STACK_SIZE
	.align		4
.L_31:
        /*00a8*/ 	.byte	0x04, 0x1e
        /*00aa*/ 	.short	(.L_33 - .L_32)
.L_32:
        /*00ac*/ 	.word	0x00000000


	//----- nvinfo : EIATTR_CBANK_PARAM_SIZE
	.align		4
.L_33:
        /*00b0*/ 	.byte	0x03, 0x19
        /*00b2*/ 	.short	0x003c


	//----- nvinfo : EIATTR_PARAM_CBANK
	.align		4
        /*00b4*/ 	.byte	0x04, 0x0a
        /*00b6*/ 	.short	(.L_35 - .L_34)
	.align		4
.L_34:
        /*00b8*/ 	.word	index@(.nv.constant0.triton_poi_fused__native_batch_norm_legit_no_training_add_mul_softplus_tanh_39)
        /*00bc*/ 	.short	0x0210
        /*00be*/ 	.short	0x003c


	//----- nvinfo : EIATTR_SW_WAR
	.align		4
.L_35:
        /*00c0*/ 	.byte	0x04, 0x36
        /*00c2*/ 	.short	(.L_37 - .L_36)
.L_36:
        /*00c4*/ 	.word	0x00000008
.L_37:


//--------------------- .nv.callgraph             --------------------------
	.section	.nv.callgraph,"",@"SHT_CUDA_CALLGRAPH"
	.align	4
	.sectionentsize	8
	.align		4
        /*0000*/ 	.word	0x00000000
	.align		4
        /*0004*/ 	.word	0xffffffff
	.align		4
        /*0008*/ 	.word	0x00000000
	.align		4
        /*000c*/ 	.word	0xfffffffe
	.align		4
        /*0010*/ 	.word	0x00000000
	.align		4
        /*0014*/ 	.word	0xfffffffd
	.align		4
        /*0018*/ 	.word	0x00000000
	.align		4
        /*001c*/ 	.word	0xfffffffc


//--------------------- .nv.constant4             --------------------------
	.section	.nv.constant4,"a",@progbits
	.align	8
	.align		8
.nv.constant4:
        /*0000*/ 	.dword	_$_str
	.align		8
        /*0008*/ 	.dword	_$_str_$_2


//--------------------- .text.triton_poi_fused__native_batch_norm_legit_no_training_add_mul_softplus_tanh_39 --------------------------
	.section	.text.triton_poi_fused__native_batch_norm_legit_no_training_add_mul_softplus_tanh_39,"ax",@progbits
	.align	128
        .global         triton_poi_fused__native_batch_norm_legit_no_training_add_mul_softplus_tanh_39
        .type           triton_poi_fused__native_batch_norm_legit_no_training_add_mul_softplus_tanh_39,@function
        .size           triton_poi_fused__native_batch_norm_legit_no_training_add_mul_softplus_tanh_39,(.L_x_11 - triton_poi_fused__native_batch_norm_legit_no_training_add_mul_softplus_tanh_39)
        .other          triton_poi_fused__native_batch_norm_legit_no_training_add_mul_softplus_tanh_39,@"STO_CUDA_ENTRY STV_DEFAULT"
triton_poi_fused__native_batch_norm_legit_no_training_add_mul_softplus_tanh_39:
.text.triton_poi_fused__native_batch_norm_legit_no_training_add_mul_softplus_tanh_39:
[----:B------:R-:W0:Y:S01]  /*0000*/  LDC R1, c[0x0][0x28] ;  /* 0x00000a00ff017b82 */ /* 0x000e220000000800 */
[----:B------:R-:W1:Y:S07]  /*0010*/  S2R R0, SR_TID.X ;  /* 0x0000000000007919 */ /* 0x000e6e0000002100 */
[----:B------:R-:W2:Y:S01]  /*0020*/  LDC.64 R6, c[0x0][0x228] ;  /* 0x00008a00ff067b82 */ /* 0x000ea20000000a00 */
[----:B------:R-:W-:Y:S01]  /*0030*/  ULDC.64 UR4, c[0x0][0x208] ;  /* 0x0000820000047ab9 */ /* 0x000fe20000000a00 */
[----:B------:R-:W3:Y:S06]  /*0040*/  S2R R5, SR_CTAID.X ;  /* 0x0000000000057919 */ /* 0x000eec0000002500 */
[----:B------:R-:W4:Y:S08]  /*0050*/  LDC.64 R8, c[0x0][0x218] ;  /* 0x00008600ff087b82 */ /* 0x000f300000000a00 */
[----:B------:R-:W5:Y:S08]  /*0060*/  LDC.64 R10, c[0x0][0x220] ;  /* 0x00008800ff0a7b82 */ /* 0x000f700000000a00 */
[----:B------:R-:W5:Y:S01]  /*0070*/  LDC.64 R12, c[0x0][0x230] ;  /* 0x00008c00ff0c7b82 */ /* 0x000f620000000a00 */
[----:B-1----:R-:W-:-:S07]  /*0080*/  SHF.L.U32 R0, R0, 0x1, RZ ;  /* 0x0000000100007819 */ /* 0x002fce00000006ff */
[----:B------:R-:W1:Y:S01]  /*0090*/  LDC.64 R14, c[0x0][0x238] ;  /* 0x00008e00ff0e7b82 */ /* 0x000e620000000a00 */
[----:B---3--:R-:W-:Y:S02]  /*00a0*/  SHF.R.S32.HI R3, RZ, 0x17, R5 ;  /* 0x00000017ff037819 */ /* 0x008fe40000011405 */
[----:B------:R-:W-:Y:S02]  /*00b0*/  LOP3.LUT R0, R0, 0xfe, RZ, 0xc0, !PT ;  /* 0x000000fe00007812 */ /* 0x000fe400078ec0ff */
[----:B------:R-:W-:Y:S02]  /*00c0*/  SGXT R3, R3, 0x1 ;  /* 0x000000010303781a */ /* 0x000fe40000000200 */
[----:B------:R-:W-:-:S04]  /*00d0*/  LEA R4, R5, R0, 0x8 ;  /* 0x0000000005047211 */ /* 0x000fc800078e40ff */
[----:B------:R-:W-:-:S04]  /*00e0*/  LEA.HI R3, R3, R4, RZ, 0x9 ;  /* 0x0000000403037211 */ /* 0x000fc800078f48ff */
[----:B------:R-:W-:-:S04]  /*00f0*/  LOP3.LUT R3, R3, 0xfffffe00, RZ, 0xc0, !PT ;  /* 0xfffffe0003037812 */ /* 0x000fc800078ec0ff */
[----:B------:R-:W-:-:S05]  /*0100*/  IADD3 R3, R4, -R3, RZ ;  /* 0x8000000304037210 */ /* 0x000fca0007ffe0ff */
[----:B--2---:R-:W-:-:S06]  /*0110*/  IMAD.WIDE R6, R3, 0x4, R6 ;  /* 0x0000000403067825 */ /* 0x004fcc00078e0206 */
[----:B------:R-:W2:Y:S01]  /*0120*/  LDG.E.EL.64 R6, desc[UR4][R6.64] ;  /* 0x0000000406067981 */ /* 0x000ea2000c2e1b00 */
[----:B----4-:R-:W-:-:S04]  /*0130*/  IMAD.WIDE R8, R4, 0x4, R8 ;  /* 0x0000000404087825 */ /* 0x010fc800078e0208 */
[C---:B0----5:R-:W-:Y:S02]  /*0140*/  IMAD.WIDE R10, R3.reuse, 0x4, R10 ;  /* 0x00000004030a7825 */ /* 0x061fe400078e020a */
[----:B------:R-:W3:Y:S02]  /*0150*/  LDG.E.64 R8, desc[UR4][R8.64] ;  /* 0x0000000408087981 */ /* 0x000ee4000c1e1b00 */
[C---:B------:R-:W-:Y:S02]  /*0160*/  IMAD.WIDE R12, R3.reuse, 0x4, R12 ;  /* 0x00000004030c7825 */ /* 0x040fe400078e020c */
[----:B------:R-:W3:Y:S02]  /*0170*/  LDG.E.EL.64 R10, desc[UR4][R10.64] ;  /* 0x000000040a0a7981 */ /* 0x000ee4000c2e1b00 */
[----:B-1----:R-:W-:Y:S02]  /*0180*/  IMAD.WIDE R14, R3, 0x4, R14 ;  /* 0x00000004030e7825 */ /* 0x002fe400078e020e */
[----:B------:R-:W4:Y:S01]  /*0190*/  LDG.E.EL.64 R12, desc[UR4][R12.64] ;  /* 0x000000040c0c7981 */ /* 0x000f22000c2e1b00 */
[----:B------:R-:W0:Y:S03]  /*01a0*/  LDC.64 R2, c[0x0][0x240] ;  /* 0x00009000ff027b82 */ /* 0x000e260000000a00 */
[----:B------:R-:W4:Y:S01]  /*01b0*/  LDG.E.EL.64 R14, desc[UR4][R14.64] ;  /* 0x000000040e0e7981 */ /* 0x000f22000c2e1b00 */
[----:B0-----:R-:W-:-:S06]  /*01c0*/  IMAD.WIDE R2, R4, 0x4, R2 ;  /* 0x0000000404027825 */ /* 0x001fcc00078e0202 */
[----:B------:R-:W5:Y:S01]  /*01d0*/  LDG.E.64 R2, desc[UR4][R2.64] ;  /* 0x0000000402027981 */ /* 0x000f62000c1e1b00 */
[----:B------:R-:W-:Y:S01]  /*01e0*/  HFMA2.MMA R0, -RZ, RZ, 1.625, 0 ;  /* 0x3e800000ff007435 */ /* 0x000fe200000001ff */
[----:B------:R-:W-:Y:S01]  /*01f0*/  BSSY B0, `(.L_x_0) ;  /* 0x0000057000007945 */ /* 0x000fe20003800000 */
[----:B--2---:R-:W-:Y:S01]  /*0200*/  FADD R6, R6, 9.9999997473787516356e-06 ;  /* 0x3727c5ac06067421 */ /* 0x004fe20000000000 */
[----:B------:R-:W-:-:S03]  /*0210*/  FADD R7, R7, 9.9999997473787516356e-06 ;  /* 0x3727c5ac07077421 */ /* 0x000fc60000000000 */
[----:B------:R-:W0:Y:S01]  /*0220*/  MUFU.SQRT R5, R6 ;  /* 0x0000000600057308 */ /* 0x000e220000002000 */
[----:B---3--:R-:W-:-:S07]  /*0230*/  FADD R8, R8, -R10 ;  /* 0x8000000a08087221 */ /* 0x008fce0000000000 */
[----:B------:R-:W1:Y:S01]  /*0240*/  MUFU.SQRT R16, R7 ;  /* 0x0000000700107308 */ /* 0x000e620000002000 */
[----:B------:R-:W-:Y:S01]  /*0250*/  FADD R9, R9, -R11 ;  /* 0x8000000b09097221 */ /* 0x000fe20000000000 */
[C---:B0-----:R-:W-:Y:S02]  /*0260*/  FSETP.GT.AND P0, PT, R5.reuse, 8.50705917302346158658e+37, PT ;  /* 0x7e8000000500780b */ /* 0x041fe40003f04000 */
[----:B------:R-:W-:Y:S02]  /*0270*/  FSETP.GEU.AND P2, PT, R5, 1.175494350822287508e-38, PT ;  /* 0x008000000500780b */ /* 0x000fe40003f4e000 */
[----:B------:R-:W-:Y:S02]  /*0280*/  FSEL R6, R0, 1, P0 ;  /* 0x3f80000000067808 */ /* 0x000fe40000000000 */
[C---:B-1----:R-:W-:Y:S02]  /*0290*/  FSETP.GT.AND P1, PT, R16.reuse, 8.50705917302346158658e+37, PT ;  /* 0x7e8000001000780b */ /* 0x042fe40003f24000 */
[----:B------:R-:W-:-:S02]  /*02a0*/  FSETP.GEU.AND P3, PT, R16, 1.175494350822287508e-38, PT ;  /* 0x008000001000780b */ /* 0x000fc40003f6e000 */
[----:B------:R-:W-:-:S03]  /*02b0*/  FSEL R17, R0, 1, P1 ;  /* 0x3f80000000117808 */ /* 0x000fc60000800000 */
[----:B------:R-:W-:Y:S02]  /*02c0*/  @P0 FMUL R5, R5, 0.25 ;  /* 0x3e80000005050820 */ /* 0x000fe40000400000 */
[----:B------:R-:W-:Y:S02]  /*02d0*/  @!P2 FMUL R6, R6, 16777216 ;  /* 0x4b8000000606a820 */ /* 0x000fe40000400000 */
[----:B------:R-:W-:Y:S02]  /*02e0*/  @!P2 FMUL R5, R5, 16777216 ;  /* 0x4b8000000505a820 */ /* 0x000fe40000400000 */
[----:B------:R-:W-:-:S04]  /*02f0*/  @P1 FMUL R16, R16, 0.25 ;  /* 0x3e80000010101820 */ /* 0x000fc80000400000 */
[----:B------:R-:W0:Y:S01]  /*0300*/  MUFU.RCP R5, R5 ;  /* 0x0000000500057308 */ /* 0x000e220000001000 */
[----:B------:R-:W-:Y:S01]  /*0310*/  @!P3 FMUL R17, R17, 16777216 ;  /* 0x4b8000001111b820 */ /* 0x000fe20000400000 */
[----:B------:R-:W-:-:S06]  /*0320*/  @!P3 FMUL R16, R16, 16777216 ;  /* 0x4b8000001010b820 */ /* 0x000fcc0000400000 */
[----:B------:R-:W1:Y:S01]  /*0330*/  MUFU.RCP R16, R16 ;  /* 0x0000001000107308 */ /* 0x000e620000001000 */
[----:B0-----:R-:W-:-:S04]  /*0340*/  FMUL R7, R5, R6 ;  /* 0x0000000605077220 */ /* 0x001fc80000400000 */
[----:B------:R-:W-:Y:S01]  /*0350*/  FMUL R7, R8, R7 ;  /* 0x0000000708077220 */ /* 0x000fe20000400000 */
[----:B-1----:R-:W-:-:S03]  /*0360*/  FMUL R6, R16, R17 ;  /* 0x0000001110067220 */ /* 0x002fc60000400000 */
[----:B----4-:R-:W-:Y:S01]  /*0370*/  FFMA R5, R12, R7, R14 ;  /* 0x000000070c057223 */ /* 0x010fe2000000000e */
[----:B------:R-:W-:Y:S01]  /*0380*/  MOV R14, 0x3d39bf78 ;  /* 0x3d39bf78000e7802 */ /* 0x000fe20000000f00 */
[----:B------:R-:W-:Y:S02]  /*0390*/  FMUL R6, R9, R6 ;  /* 0x0000000609067220 */ /* 0x000fe40000400000 */
[----:B------:R-:W-:Y:S02]  /*03a0*/  FMUL R9, R5, 1.4426950216293334961 ;  /* 0x3fb8aa3b05097820 */ /* 0x000fe40000400000 */
[----:B------:R-:W-:-:S03]  /*03b0*/  FFMA R6, R13, R6, R15 ;  /* 0x000000060d067223 */ /* 0x000fc6000000000f */
[----:B------:R-:W-:Y:S01]  /*03c0*/  FSETP.GEU.AND P0, PT, R9, -126, PT ;  /* 0xc2fc00000900780b */ /* 0x000fe20003f0e000 */
[----:B------:R-:W-:-:S05]  /*03d0*/  FMUL R11, R6, 1.4426950216293334961 ;  /* 0x3fb8aa3b060b7820 */ /* 0x000fca0000400000 */
[----:B------:R-:W-:-:S07]  /*03e0*/  FSETP.GEU.AND P1, PT, R11, -126, PT ;  /* 0xc2fc00000b00780b */ /* 0x000fce0003f2e000 */
[----:B------:R-:W-:-:S04]  /*03f0*/  @!P0 FMUL R9, R9, 0.5 ;  /* 0x3f00000009098820 */ /* 0x000fc80000400000 */
[----:B------:R-:W0:Y:S02]  /*0400*/  MUFU.EX2 R7, R9 ;  /* 0x0000000900077308 */ /* 0x000e240000000800 */
[----:B------:R-:W-:-:S06]  /*0410*/  @!P1 FMUL R11, R11, 0.5 ;  /* 0x3f0000000b0b9820 */ /* 0x000fcc0000400000 */
[----:B------:R-:W1:Y:S01]  /*0420*/  MUFU.EX2 R8, R11 ;  /* 0x0000000b00087308 */ /* 0x000e620000000800 */
[----:B0-----:R-:W-:Y:S01]  /*0430*/  @!P0 FMUL R7, R7, R7 ;  /* 0x0000000707078220 */ /* 0x001fe20000400000 */
[----:B------:R-:W-:-:S03]  /*0440*/  FSETP.GT.AND P0, PT, R5, 20, PT ;  /* 0x41a000000500780b */ /* 0x000fc60003f04000 */
[C---:B------:R-:W-:Y:S01]  /*0450*/  FADD.FTZ.RZ R10, R7.reuse, 1 ;  /* 0x3f800000070a7421 */ /* 0x040fe2000001c000 */
[----:B------:R-:W-:Y:S01]  /*0460*/  ISETP.GE.U32.AND P2, PT, R7, 0x7f800000, PT ;  /* 0x7f8000000700780c */ /* 0x000fe20003f46070 */
[----:B-1----:R-:W-:-:S03]  /*0470*/  @!P1 FMUL R8, R8, R8 ;  /* 0x0000000808089220 */ /* 0x002fc60000400000 */
[----:B------:R-:W-:Y:S01]  /*0480*/  IADD3 R10, R10, -0x3f400000, RZ ;  /* 0xc0c000000a0a7810 */ /* 0x000fe20007ffe0ff */
[----:B------:R-:W-:-:S03]  /*0490*/  FADD.FTZ.RZ R12, R8, 1 ;  /* 0x3f800000080c7421 */ /* 0x000fc6000001c000 */
[----:B------:R-:W-:Y:S02]  /*04a0*/  LOP3.LUT R10, R10, 0xff800000, RZ, 0xc0, !PT ;  /* 0xff8000000a0a7812 */ /* 0x000fe400078ec0ff */
[----:B------:R-:W-:Y:S02]  /*04b0*/  ISETP.GE.U32.AND P1, PT, R8, 0x7f800000, PT ;  /* 0x7f8000000800780c */ /* 0x000fe40003f26070 */
[----:B------:R-:W-:Y:S02]  /*04c0*/  IADD3 R12, R12, -0x3f400000, RZ ;  /* 0xc0c000000c0c7810 */ /* 0x000fe40007ffe0ff */
[----:B------:R-:W-:Y:S02]  /*04d0*/  IADD3 R13, -R10, 0x40800000, RZ ;  /* 0x408000000a0d7810 */ /* 0x000fe40007ffe1ff */
[----:B------:R-:W-:Y:S02]  /*04e0*/  LOP3.LUT R9, R12, 0xff800000, RZ, 0xc0, !PT ;  /* 0xff8000000c097812 */ /* 0x000fe400078ec0ff */
[----:B------:R-:W-:Y:S01]  /*04f0*/  IADD3 R12, R7, -R10, RZ ;  /* 0x8000000a070c7210 */ /* 0x000fe20007ffe0ff */
[----:B------:R-:W-:Y:S01]  /*0500*/  FFMA.FTZ R11, R13, R0, -1 ;  /* 0xbf8000000d0b7423 */ /* 0x000fe20000010000 */
[----:B------:R-:W-:-:S02]  /*0510*/  IADD3 R15, -R9, 0x40800000, RZ ;  /* 0x40800000090f7810 */ /* 0x000fc40007ffe1ff */
[----:B------:R-:W-:Y:S01]  /*0520*/  IADD3 R13, R8, -R9, RZ ;  /* 0x80000009080d7210 */ /* 0x000fe20007ffe0ff */
[----:B------:R-:W-:Y:S01]  /*0530*/  FADD R11, R12, R11 ;  /* 0x0000000b0c0b7221 */ /* 0x000fe20000000000 */
[----:B------:R-:W-:Y:S01]  /*0540*/  I2FP.F32.S32 R9, R9 ;  /* 0x0000000900097245 */ /* 0x000fe20000201400 */
[----:B------:R-:W-:Y:S01]  /*0550*/  FFMA.FTZ R0, R15, R0, -1 ;  /* 0xbf8000000f007423 */ /* 0x000fe20000010000 */
[----:B------:R-:W-:Y:S01]  /*0560*/  I2FP.F32.S32 R10, R10 ;  /* 0x0000000a000a7245 */ /* 0x000fe20000201400 */
[----:B------:R-:W-:Y:S02]  /*0570*/  FFMA.FTZ R12, R11, -R14, 0.10546888411045074463 ;  /* 0x3dd800120b0c7423 */ /* 0x000fe4000001080e */
[----:B------:R-:W-:Y:S01]  /*0580*/  FADD R0, R13, R0 ;  /* 0x000000000d007221 */ /* 0x000fe20000000000 */
[----:B------:R-:W-:Y:S01]  /*0590*/  FMUL R9, R9, 1.1920928955078125e-07 ;  /* 0x3400000009097820 */ /* 0x000fe20000400000 */
[----:B------:R-:W-:Y:S01]  /*05a0*/  FFMA.FTZ R12, R11, R12, -0.13229703903198242188 ;  /* 0xbe0778e00b0c7423 */ /* 0x000fe2000001000c */
[----:B------:R-:W-:Y:S01]  /*05b0*/  FMUL R10, R10, 1.1920928955078125e-07 ;  /* 0x340000000a0a7820 */ /* 0x000fe20000400000 */
[----:B------:R-:W-:-:S02]  /*05c0*/  FFMA.FTZ R13, R0, -R14, 0.10546888411045074463 ;  /* 0x3dd80012000d7423 */ /* 0x000fc4000001080e */
[C---:B------:R-:W-:Y:S02]  /*05d0*/  FFMA.FTZ R12, R11.reuse, R12, 0.14491446316242218018 ;  /* 0x3e1464750b0c7423 */ /* 0x040fe4000001000c */
[C---:B------:R-:W-:Y:S02]  /*05e0*/  FFMA.FTZ R13, R0.reuse, R13, -0.13229703903198242188 ;  /* 0xbe0778e0000d7423 */ /* 0x040fe4000001000d */
[C---:B------:R-:W-:Y:S02]  /*05f0*/  FFMA.FTZ R12, R11.reuse, R12, -0.16641564667224884033 ;  /* 0xbe2a68dd0b0c7423 */ /* 0x040fe4000001000c */
[C---:B------:R-:W-:Y:S02]  /*0600*/  FFMA.FTZ R13, R0.reuse, R13, 0.14491446316242218018 ;  /* 0x3e146475000d7423 */ /* 0x040fe4000001000d */
[----:B------:R-:W-:Y:S02]  /*0610*/  FFMA.FTZ R12, R11, R12, 0.19988867640495300293 ;  /* 0x3e4caf9e0b0c7423 */ /* 0x000fe4000001000c */
[----:B------:R-:W-:-:S02]  /*0620*/  FFMA.FTZ R13, R0, R13, -0.16641564667224884033 ;  /* 0xbe2a68dd000d7423 */ /* 0x000fc4000001000d */
[C---:B------:R-:W-:Y:S02]  /*0630*/  FFMA.FTZ R12, R11.reuse, R12, -0.25000196695327758789 ;  /* 0xbe8000420b0c7423 */ /* 0x040fe4000001000c */
[C---:B------:R-:W-:Y:S02]  /*0640*/  FFMA.FTZ R13, R0.reuse, R13, 0.19988867640495300293 ;  /* 0x3e4caf9e000d7423 */ /* 0x040fe4000001000d */
[C---:B------:R-:W-:Y:S02]  /*0650*/  FFMA.FTZ R12, R11.reuse, R12, 0.33333510160446166992 ;  /* 0x3eaaaae60b0c7423 */ /* 0x040fe4000001000c */
[C---:B------:R-:W-:Y:S02]  /*0660*/  FFMA.FTZ R13, R0.reuse, R13, -0.25000196695327758789 ;  /* 0xbe800042000d7423 */ /* 0x040fe4000001000d */
[----:B------:R-:W-:Y:S02]  /*0670*/  FFMA.FTZ R12, R11, R12, -0.5 ;  /* 0xbf0000000b0c7423 */ /* 0x000fe4000001000c */
[----:B------:R-:W-:-:S02]  /*0680*/  FFMA.FTZ R13, R0, R13, 0.33333510160446166992 ;  /* 0x3eaaaae6000d7423 */ /* 0x000fc4000001000d */
[C---:B------:R-:W-:Y:S02]  /*0690*/  FMUL R12, R11.reuse, R12 ;  /* 0x0000000c0b0c7220 */ /* 0x040fe40000400000 */
[C---:B------:R-:W-:Y:S02]  /*06a0*/  FFMA.FTZ R13, R0.reuse, R13, -0.5 ;  /* 0xbf000000000d7423 */ /* 0x040fe4000001000d */
[----:B------:R-:W-:Y:S02]  /*06b0*/  FFMA.FTZ R11, R11, R12, R11 ;  /* 0x0000000c0b0b7223 */ /* 0x000fe4000001000b */
[----:B------:R-:W-:Y:S02]  /*06c0*/  FMUL R13, R0, R13 ;  /* 0x0000000d000d7220 */ /* 0x000fe40000400000 */
[----:B------:R-:W-:Y:S02]  /*06d0*/  FFMA.FTZ R10, R10, 0.69314718246459960938, R11 ;  /* 0x3f3172180a0a7823 */ /* 0x000fe4000001000b */
[----:B------:R-:W-:-:S04]  /*06e0*/  FFMA.FTZ R0, R0, R13, R0 ;  /* 0x0000000d00007223 */ /* 0x000fc80000010000 */
[----:B------:R-:W-:Y:S01]  /*06f0*/  FFMA.FTZ R9, R9, 0.69314718246459960938, R0 ;  /* 0x3f31721809097823 */ /* 0x000fe20000010000 */
[----:B------:R-:W-:Y:S06]  /*0700*/  @!P2 BRA `(.L_x_1) ;  /* 0x000000000014a947 */ /* 0x000fec0003800000 */
[C---:B------:R-:W-:Y:S02]  /*0710*/  ISETP.GE.AND P2, PT, R7.reuse, -0x407fffff, PT ;  /* 0xbf8000010700780c */ /* 0x040fe40003f46270 */
[----:B------:R-:W-:-:S11]  /*0720*/  FSETP.NEU.AND P3, PT, R7, RZ, PT ;  /* 0x000000ff0700720b */ /* 0x000fd60003f6d000 */
[----:B------:R-:W-:-:S05]  /*0730*/  @P2 MOV R0, 0x7f800000 ;  /* 0x7f80000000002802 */ /* 0x000fca0000000f00 */
[----:B------:R-:W-:-:S05]  /*0740*/  @P2 FFMA.FTZ R10, R7, R0, +INF ;  /* 0x7f800000070a2423 */ /* 0x000fca0000010000 */
[----:B------:R-:W-:-:S07]  /*0750*/  FSEL R10, R10, -RZ, P3 ;  /* 0x800000ff0a0a7208 */ /* 0x000fce0001800000 */
.L_x_1:
[----:B------:R-:W-:Y:S05]  /*0760*/  BSYNC B0 ;  /* 0x0000000000007941 */ /* 0x000fea0003800000 */
.L_x_0:
[----:B------:R-:W-:Y:S04]  /*0770*/  BSSY B0, `(.L_x_2) ;  /* 0x0000007000007945 */ /* 0x000fe80003800000 */
[----:B------:R-:W-:Y:S05]  /*0780*/  @!P1 BRA `(.L_x_3) ;  /* 0x0000000000149947 */ /* 0x000fea0003800000 */
[C---:B------:R-:W-:Y:S02]  /*0790*/  ISETP.GE.AND P1, PT, R8.reuse, -0x407fffff, PT ;  /* 0xbf8000010800780c */ /* 0x040fe40003f26270 */
[----:B------:R-:W-:-:S11]  /*07a0*/  FSETP.NEU.AND P2, PT, R8, RZ, PT ;  /* 0x000000ff0800720b */ /* 0x000fd60003f4d000 */
[----:B------:R-:W-:-:S05]  /*07b0*/  @P1 MOV R7, 0x7f800000 ;  /* 0x7f80000000071802 */ /* 0x000fca0000000f00 */
[----:B------:R-:W-:-:S05]  /*07c0*/  @P1 FFMA.FTZ R9, R8, R7, +INF ;  /* 0x7f80000008091423 */ /* 0x000fca0000010007 */
[----:B------:R-:W-:-:S07]  /*07d0*/  FSEL R9, R9, -RZ, P2 ;  /* 0x800000ff09097208 */ /* 0x000fce0001000000 */
.L_x_3:
[----:B------:R-:W-:Y:S05]  /*07e0*/  BSYNC B0 ;  /* 0x0000000000007941 */ /* 0x000fea0003800000 */
.L_x_2:
[----:B------:R-:W-:Y:S01]  /*07f0*/  FSEL R10, R5, R10, P0 ;  /* 0x0000000a050a7208 */ /* 0x000fe20000000000 */
[----:B------:R-:W-:Y:S01]  /*0800*/  BSSY B0, `(.L_x_4) ;  /* 0x0000017000007945 */ /* 0x000fe20003800000 */
[----:B------:R-:W-:-:S03]  /*0810*/  FSETP.GT.AND P0, PT, R6, 20, PT ;  /* 0x41a000000600780b */ /* 0x000fc60003f04000 */
[----:B------:R-:W-:Y:S01]  /*0820*/  FADD.FTZ R11, |R10|, -RZ ;  /* 0x800000ff0a0b7221 */ /* 0x000fe20000010200 */
[----:B------:R-:W-:-:S04]  /*0830*/  FSEL R7, R6, R9, P0 ;  /* 0x0000000906077208 */ /* 0x000fc80000000000 */
[----:B------:R-:W-:-:S13]  /*0840*/  FSETP.GE.AND P1, PT, R11, 0.60000002384185791016, PT ;  /* 0x3f19999a0b00780b */ /* 0x000fda0003f26000 */
[----:B------:R-:W-:Y:S05]  /*0850*/  @!P1 BRA `(.L_x_5) ;  /* 0x0000000000289947 */ /* 0x000fea0003800000 */
[C---:B------:R-:W-:Y:S01]  /*0860*/  FMUL R0, R11.reuse, 2.8853900432586669922 ;  /* 0x4038aa3b0b007820 */ /* 0x040fe20000400000 */
[----:B------:R-:W-:Y:S01]  /*0870*/  HFMA2.MMA R9, -RZ, RZ, 1.875, 0 ;  /* 0x3f800000ff097435 */ /* 0x000fe200000001ff */
[----:B------:R-:W-:-:S04]  /*0880*/  FSETP.GE.AND P0, PT, R11, 9.010913848876953125, PT ;  /* 0x41102cb40b00780b */ /* 0x000fc80003f06000 */
[----:B------:R-:W0:Y:S02]  /*0890*/  MUFU.EX2 R0, R0 ;  /* 0x0000000000007308 */ /* 0x000e240000000800 */
[----:B0-----:R-:W-:-:S06]  /*08a0*/  FADD R8, R0, 1 ;  /* 0x3f80000000087421 */ /* 0x001fcc0000000000 */
[----:B------:R-:W0:Y:S02]  /*08b0*/  MUFU.RCP R8, R8 ;  /* 0x0000000800087308 */ /* 0x000e240000001000 */
[----:B0-----:R-:W-:-:S05]  /*08c0*/  FFMA.FTZ R9, R8, -2, R9 ;  /* 0xc000000008097823 */ /* 0x001fca0000010009 */
[----:B------:R-:W-:-:S04]  /*08d0*/  FSEL R9, R9, 1, !P0 ;  /* 0x3f80000009097808 */ /* 0x000fc80004000000 */
[----:B------:R-:W-:Y:S01]  /*08e0*/  LOP3.LUT R9, R9, 0x80000000, R10, 0xf8, !PT ;  /* 0x8000000009097812 */ /* 0x000fe200078ef80a */
[----:B------:R-:W-:Y:S06]  /*08f0*/  BRA `(.L_x_6) ;  /* 0x00000000001c7947 */ /* 0x000fec0003800000 */
.L_x_5:
[----:B------:R-:W-:Y:S01]  /*0900*/  MOV R0, 0x3c80f082 ;  /* 0x3c80f08200007802 */ /* 0x000fe20000000f00 */
[----:B------:R-:W-:-:S04]  /*0910*/  FMUL R9, R10, R10 ;  /* 0x0000000a0a097220 */ /* 0x000fc80000400000 */
[----:B------:R-:W-:-:S04]  /*0920*/  FFMA.FTZ R0, R9, R0, -0.052303962409496307373 ;  /* 0xbd563cae09007423 */ /* 0x000fc80000010000 */
[----:B------:R-:W-:-:S04]  /*0930*/  FFMA.FTZ R0, R9, R0, 0.1331529766321182251 ;  /* 0x3e08594109007423 */ /* 0x000fc80000010000 */
[----:B------:R-:W-:-:S04]  /*0940*/  FFMA.FTZ R0, R9, R0, -0.33332768082618713379 ;  /* 0xbeaaa9ed09007423 */ /* 0x000fc80000010000 */
[----:B------:R-:W-:-:S04]  /*0950*/  FFMA.FTZ R0, R9, R0, RZ ;  /* 0x0000000009007223 */ /* 0x000fc800000100ff */
[----:B------:R-:W-:-:S07]  /*0960*/  FFMA.FTZ R9, R10, R0, R10 ;  /* 0x000000000a097223 */ /* 0x000fce000001000a */
.L_x_6:
[----:B------:R-:W-:Y:S05]  /*0970*/  BSYNC B0 ;  /* 0x0000000000007941 */ /* 0x000fea0003800000 */
.L_x_4:
[----:B------:R-:W-:Y:S01]  /*0980*/  FADD.FTZ R12, |R7|, -RZ ;  /* 0x800000ff070c7221 */ /* 0x000fe20000010200 */
[----:B------:R-:W-:Y:S01]  /*0990*/  BSSY B0, `(.L_x_7) ;  /* 0x0000015000007945 */ /* 0x000fe20003800000 */
[----:B------:R-:W-:-:S03]  /*09a0*/  SHF.R.S32.HI R13, RZ, 0x1f, R4 ;  /* 0x0000001fff0d7819 */ /* 0x000fc60000011404 */
        /* <DEDUP_REMOVED lines=12> */
.L_x_8:
[----:B------:R-:W-:Y:S01]  /*0a70*/  MOV R0, 0x3c80f082 ;  /* 0x3c80f08200007802 */ /* 0x000fe20000000f00 */
[----:B------:R-:W-:-:S04]  /*0a80*/  FMUL R11, R7, R7 ;  /* 0x00000007070b7220 */ /* 0x000fc80000400000 */
[----:B------:R-:W-:-:S04]  /*0a90*/  FFMA.FTZ R0, R11, R0, -0.052303962409496307373 ;  /* 0xbd563cae0b007423 */ /* 0x000fc80000010000 */
[----:B------:R-:W-:-:S04]  /*0aa0*/  FFMA.FTZ R0, R11, R0, 0.1331529766321182251 ;  /* 0x3e0859410b007423 */ /* 0x000fc80000010000 */
[----:B------:R-:W-:-:S04]  /*0ab0*/  FFMA.FTZ R0, R11, R0, -0.33332768082618713379 ;  /* 0xbeaaa9ed0b007423 */ /* 0x000fc80000010000 */
[----:B------:R-:W-:-:S04]  /*0ac0*/  FFMA.FTZ R0, R11, R0, RZ ;  /* 0x000000000b007223 */ /* 0x000fc800000100ff */
[----:B------:R-:W-:-:S07]  /*0ad0*/  FFMA.FTZ R7, R7, R0, R7 ;  /* 0x0000000007077223 */ /* 0x000fce0000010007 */
.L_x_9:
[----:B------:R-:W-:Y:S05]  /*0ae0*/  BSYNC B0 ;  /* 0x0000000000007941 */ /* 0x000fea0003800000 */
.L_x_7:
[----:B------:R-:W-:Y:S01]  /*0af0*/  ULDC.64 UR6, c[0x0][0x210] ;  /* 0x0000840000067ab9 */ /* 0x000fe20000000a00 */
[----:B-----5:R-:W-:Y:S01]  /*0b00*/  FFMA R2, R5, R9, R2 ;  /* 0x0000000905027223 */ /* 0x020fe20000000002 */
[----:B------:R-:W-:Y:S01]  /*0b10*/  LEA R8, P0, R4, UR6, 0x2 ;  /* 0x0000000604087c11 */ /* 0x000fe2000f8010ff */
[----:B------:R-:W-:-:S03]  /*0b20*/  FFMA R3, R6, R7, R3 ;  /* 0x0000000706037223 */ /* 0x000fc60000000003 */
[----:B------:R-:W-:-:S05]  /*0b30*/  LEA.HI.X R9, R4, UR7, R13, 0x2, P0 ;  /* 0x0000000704097c11 */ /* 0x000fca00080f140d */
[----:B------:R-:W-:Y:S01]  /*0b40*/  STG.E.64 desc[UR4][R8.64], R2 ;  /* 0x0000000208007986 */ /* 0x000fe2000c101b04 */
[----:B------:R-:W-:Y:S05]  /*0b50*/  EXIT ;  /* 0x000000000000794d */ /* 0x000fea0003800000 */
.L_x_10:
[----:B------:R-:W-:-:S00]  /*0b60*/  BRA `(.L_x_10) ;  /* 0xfffffffc00fc7947 */ /* 0x000fc0000383ffff */
[----:B------:R-:W-:-:S00]  /*0b70*/  NOP ;  /* 0x0000000000007918 */ /* 0x000fc00000000000 */
        /* <DEDUP_REMOVED lines=8> */
.L_x_11:


//--------------------- .nv.global.init           --------------------------
	.section	.nv.global.init,"aw",@progbits
.nv.global.init:
	.type		_$_str,@object
	.size		_$_str,(_$_str_$_2 - _$_str)
_$_str:
        /*0000*/ 	.byte	0x5f, 0x5f, 0x43, 0x55, 0x44, 0x41, 0x5f, 0x46, 0x54, 0x5a, 0x00
	.type		_$_str_$_2,@object
	.size		_$_str_$_2,(.L_1 - _$_str_$_2)
_$_str_$_2:
        /*000b*/ 	.byte	0x5f, 0x5f, 0x43, 0x55, 0x44, 0x41, 0x5f, 0x50, 0x52, 0x45, 0x43, 0x5f, 0x53, 0x51, 0x52, 0x54
        /*001b*/ 	.byte	0x00
.L_1:


//--------------------- .nv.constant0.triton_poi_fused__native_batch_norm_legit_no_training_add_mul_softplus_tanh_39 --------------------------
	.section	.nv.constant0.triton_poi_fused__native_batch_norm_legit_no_training_add_mul_softplus_tanh_39,"a",@progbits
	.sectionflags	@""
	.align	4
.nv.constant0.triton_poi_fused__native_batch_norm_legit_no_training_add_mul_softplus_tanh_39:
	.zero		588
